//
// Generated by NVIDIA NVVM Compiler
//
// Compiler Build ID: CL-36424714
// Cuda compilation tools, release 13.0, V13.0.88
// Based on NVVM 20.0.0
//

.version 9.0
.target sm_100
.address_size 64

	// .globl	_Z8consumerPN4cuda3__46atomicIiLNS_3std3__412thread_scopeE0EEEPiS7_S7_

.visible .entry _Z8consumerPN4cuda3__46atomicIiLNS_3std3__412thread_scopeE0EEEPiS7_S7_(
	.param .u64 .ptr .align 1 _Z8consumerPN4cuda3__46atomicIiLNS_3std3__412thread_scopeE0EEEPiS7_S7__param_0,
	.param .u64 .ptr .align 1 _Z8consumerPN4cuda3__46atomicIiLNS_3std3__412thread_scopeE0EEEPiS7_S7__param_1,
	.param .u64 .ptr .align 1 _Z8consumerPN4cuda3__46atomicIiLNS_3std3__412thread_scopeE0EEEPiS7_S7__param_2,
	.param .u64 .ptr .align 1 _Z8consumerPN4cuda3__46atomicIiLNS_3std3__412thread_scopeE0EEEPiS7_S7__param_3
)
{
	.reg .b32 	%r<3>;
	.reg .b64 	%rd<8>;

	ld.param.u64 	%rd1, [_Z8consumerPN4cuda3__46atomicIiLNS_3std3__412thread_scopeE0EEEPiS7_S7__param_0];
	ld.param.u64 	%rd2, [_Z8consumerPN4cuda3__46atomicIiLNS_3std3__412thread_scopeE0EEEPiS7_S7__param_1];
	ld.param.u64 	%rd3, [_Z8consumerPN4cuda3__46atomicIiLNS_3std3__412thread_scopeE0EEEPiS7_S7__param_2];
	ld.param.u64 	%rd4, [_Z8consumerPN4cuda3__46atomicIiLNS_3std3__412thread_scopeE0EEEPiS7_S7__param_3];
	// begin inline asm
	ld.relaxed.sys.b32 %r1,[%rd1];
	// end inline asm
	cvta.to.global.u64 	%rd5, %rd3;
	cvta.to.global.u64 	%rd6, %rd2;
	cvta.to.global.u64 	%rd7, %rd4;
	st.global.u32 	[%rd5], %r1;
	ld.global.u32 	%r2, [%rd6];
	st.global.u32 	[%rd7], %r2;
	ret;

}


// ===== COMPILED SASS (sm_100) =====

	.target	sm_100

	.elftype	@"ET_EXEC"


//--------------------- .note.nv.tkinfo           --------------------------
	.section	.note.nv.tkinfo,"",@"SHT_NOTE"
	.sectionflags	@"SHF_NOTE_NV_TKINFO"
	.tkinfo
        /*0018*/ 	.word	0x00000002
        /*0030*/ 	.string	""
        /*0030*/ 	.string	"ptxas"
        /*0030*/ 	.string	"Cuda compilation tools, release 13.0, V13.0.88"
        /*0030*/ 	.string	"Build cuda_13.0.r13.0/compiler.36424714_0"
        /*0030*/ 	.string	"-arch sm_100 -m 64 "



//--------------------- .note.nv.cuinfo           --------------------------
	.section	.note.nv.cuinfo,"",@"SHT_NOTE"
	.sectionflags	@"SHF_NOTE_NV_CUINFO"
        /*0018*/ 	.short	0x0002
        /*001a*/ 	.short	0x0064
        /*001c*/ 	.short	0x0082
	.zero		2


//--------------------- .nv.info                  --------------------------
	.section	.nv.info,"",@"SHT_CUDA_INFO"
	.align	4


	//----- nvinfo : EIATTR_REGCOUNT
	.align		4
        /*0000*/ 	.byte	0x04, 0x2f
        /*0002*/ 	.short	(.L_1 - .L_0)
	.align		4
.L_0:
        /*0004*/ 	.word	index@(_Z8consumerPN4cuda3__46atomicIiLNS_3std3__412thread_scopeE0EEEPiS7_S7_)
        /*0008*/ 	.word	0x0000000c


	//----- nvinfo : EIATTR_FRAME_SIZE
	.align		4
.L_1:
        /*000c*/ 	.byte	0x04, 0x11
        /*000e*/ 	.short	(.L_3 - .L_2)
	.align		4
.L_2:
        /*0010*/ 	.word	index@(_Z8consumerPN4cuda3__46atomicIiLNS_3std3__412thread_scopeE0EEEPiS7_S7_)
        /*0014*/ 	.word	0x00000000


	//----- nvinfo : EIATTR_MIN_STACK_SIZE
	.align		4
.L_3:
        /*0018*/ 	.byte	0x04, 0x12
        /*001a*/ 	.short	(.L_5 - .L_4)
	.align		4
.L_4:
        /*001c*/ 	.word	index@(_Z8consumerPN4cuda3__46atomicIiLNS_3std3__412thread_scopeE0EEEPiS7_S7_)
        /*0020*/ 	.word	0x00000000
.L_5:


//--------------------- .nv.compat                --------------------------
	.section	.nv.compat,"",@"SHT_CUDA_COMPAT_INFO"
	.align	4
        /*0000*/ 	.byte	0x02, 0x09, 0x00, 0x00, 0x02, 0x02, 0x01, 0x00, 0x02, 0x05, 0x05, 0x00, 0x03, 0x07, 0x01, 0x01
        /*0010*/ 	.byte	0x02, 0x03, 0x00, 0x00, 0x02, 0x06, 0x01, 0x00, 0x04, 0x0b, 0x08, 0x00, 0x09, 0x00, 0x00, 0x00
        /*0020*/ 	.byte	0x00, 0x00, 0x00, 0x00


//--------------------- .nv.info._Z8consumerPN4cuda3__46atomicIiLNS_3std3__412thread_scopeE0EEEPiS7_S7_ --------------------------
	.section	.nv.info._Z8consumerPN4cuda3__46atomicIiLNS_3std3__412thread_scopeE0EEEPiS7_S7_,"",@"SHT_CUDA_INFO"
	.sectionflags	@""
	.align	4


	//----- nvinfo : EIATTR_CUDA_API_VERSION
	.align		4
        /*0000*/ 	.byte	0x04, 0x37
        /*0002*/ 	.short	(.L_7 - .L_6)
.L_6:
        /*0004*/ 	.word	0x00000082


	//----- nvinfo : EIATTR_KPARAM_INFO
	.align		4
.L_7:
        /*0008*/ 	.byte	0x04, 0x17
        /*000a*/ 	.short	(.L_9 - .L_8)
.L_8:
        /*000c*/ 	.word	0x00000000
        /*0010*/ 	.short	0x0003
        /*0012*/ 	.short	0x0018
        /*0014*/ 	.byte	0x00, 0xf5, 0x21, 0x00


	//----- nvinfo : EIATTR_KPARAM_INFO
	.align		4
.L_9:
        /*0018*/ 	.byte	0x04, 0x17
        /*001a*/ 	.short	(.L_11 - .L_10)
.L_10:
        /*001c*/ 	.word	0x00000000
        /*0020*/ 	.short	0x0002
        /*0022*/ 	.short	0x0010
        /*0024*/ 	.byte	0x00, 0xf5, 0x21, 0x00


	//----- nvinfo : EIATTR_KPARAM_INFO
	.align		4
.L_11:
        /*0028*/ 	.byte	0x04, 0x17
        /*002a*/ 	.short	(.L_13 - .L_12)
.L_12:
        /*002c*/ 	.word	0x00000000
        /*0030*/ 	.short	0x0001
        /*0032*/ 	.short	0x0008
        /*0034*/ 	.byte	0x00, 0xf5, 0x21, 0x00


	//----- nvinfo : EIATTR_KPARAM_INFO
	.align		4
.L_13:
        /*0038*/ 	.byte	0x04, 0x17
        /*003a*/ 	.short	(.L_15 - .L_14)
.L_14:
        /*003c*/ 	.word	0x00000000
        /*0040*/ 	.short	0x0000
        /*0042*/ 	.short	0x0000
        /*0044*/ 	.byte	0x00, 0xf5, 0x21, 0x00


	//----- nvinfo : EIATTR_SPARSE_MMA_MASK
	.align		4
.L_15:
        /*0048*/ 	.byte	0x03, 0x50
        /*004a*/ 	.short	0x0000


	//----- nvinfo : EIATTR_MAXREG_COUNT
	.align		4
        /*004c*/ 	.byte	0x03, 0x1b
        /*004e*/ 	.short	0x00ff


	//----- nvinfo : EIATTR_MERCURY_ISA_VERSION
	.align		4
        /*0050*/ 	.byte	0x03, 0x5f
        /*0052*/ 	.short	0x0101


	//----- nvinfo : EIATTR_VRC_CTA_INIT_COUNT
	.align		4
        /*0054*/ 	.byte	0x02, 0x4a
	.zero		1
	.zero		1


	//----- nvinfo : EIATTR_EXIT_INSTR_OFFSETS
	.align		4
        /*0058*/ 	.byte	0x04, 0x1c
        /*005a*/ 	.short	(.L_17 - .L_16)


	//   ....[0]....
.L_16:
        /*005c*/ 	.word	0x000000a0


	//----- nvinfo : EIATTR_CBANK_PARAM_SIZE
	.align		4
.L_17:
        /*0060*/ 	.byte	0x03, 0x19
        /*0062*/ 	.short	0x0020


	//----- nvinfo : EIATTR_PARAM_CBANK
	.align		4
        /*0064*/ 	.byte	0x04, 0x0a
        /*0066*/ 	.short	(.L_19 - .L_18)
	.align		4
.L_18:
        /*0068*/ 	.word	index@(.nv.constant0._Z8consumerPN4cuda3__46atomicIiLNS_3std3__412thread_scopeE0EEEPiS7_S7_)
        /*006c*/ 	.short	0x0380
        /*006e*/ 	.short	0x0020


	//----- nvinfo : EIATTR_SW_WAR
	.align		4
.L_19:
        /*0070*/ 	.byte	0x04, 0x36
        /*0072*/ 	.short	(.L_21 - .L_20)
.L_20:
        /*0074*/ 	.word	0x00000008
.L_21:


//--------------------- .nv.callgraph             --------------------------
	.section	.nv.callgraph,"",@"SHT_CUDA_CALLGRAPH"
	.align	4
	.sectionentsize	8
	.align		4
        /*0000*/ 	.word	0x00000000
	.align		4
        /*0004*/ 	.word	0xffffffff
	.align		4
        /*0008*/ 	.word	0x00000000
	.align		4
        /*000c*/ 	.word	0xfffffffe
	.align		4
        /*0010*/ 	.word	0x00000000
	.align		4
        /*0014*/ 	.word	0xfffffffd
	.align		4
        /*0018*/ 	.word	0x00000000
	.align		4
        /*001c*/ 	.word	0xfffffffc


//--------------------- .text._Z8consumerPN4cuda3__46atomicIiLNS_3std3__412thread_scopeE0EEEPiS7_S7_ --------------------------
	.section	.text._Z8consumerPN4cuda3__46atomicIiLNS_3std3__412thread_scopeE0EEEPiS7_S7_,"ax",@progbits
	.align	128
        .global         _Z8consumerPN4cuda3__46atomicIiLNS_3std3__412thread_scopeE0EEEPiS7_S7_
        .type           _Z8consumerPN4cuda3__46atomicIiLNS_3std3__412thread_scopeE0EEEPiS7_S7_,@function
        .size           _Z8consumerPN4cuda3__46atomicIiLNS_3std3__412thread_scopeE0EEEPiS7_S7_,(.L_x_1 - _Z8consumerPN4cuda3__46atomicIiLNS_3std3__412thread_scopeE0EEEPiS7_S7_)
        .other          _Z8consumerPN4cuda3__46atomicIiLNS_3std3__412thread_scopeE0EEEPiS7_S7_,@"STO_CUDA_ENTRY STV_DEFAULT"
_Z8consumerPN4cuda3__46atomicIiLNS_3std3__412thread_scopeE0EEEPiS7_S7_:
.text._Z8consumerPN4cuda3__46atomicIiLNS_3std3__412thread_scopeE0EEEPiS7_S7_:
[----:B------:R-:W-:Y:S08]  /*0000*/  LDC R1, c[0x0][0x37c] ;  /* 0x0000df00ff017b82 */ /* 0x000ff00000000800 */
[----:B------:R-:W0:Y:S01]  /*0010*/  LDC.64 R2, c[0x0][0x380] ;  /* 0x0000e000ff027b82 */ /* 0x000e220000000a00 */
[----:B------:R-:W0:Y:S02]  /*0020*/  LDCU.64 UR4, c[0x0][0x358] ;  /* 0x00006b00ff0477ac */ /* 0x000e240008000a00 */
[----:B0-----:R-:W2:Y:S05]  /*0030*/  LD.E.STRONG.SYS R3, desc[UR4][R2.64] ;  /* 0x0000000402037980 */ /* 0x001eaa000c115900 */
[----:B------:R-:W2:Y:S08]  /*0040*/  LDC.64 R4, c[0x0][0x390] ;  /* 0x0000e400ff047b82 */ /* 0x000eb00000000a00 */
[----:B------:R-:W0:Y:S08]  /*0050*/  LDC.64 R6, c[0x0][0x388] ;  /* 0x0000e200ff067b82 */ /* 0x000e300000000a00 */
[----:B------:R-:W1:Y:S01]  /*0060*/  LDC.64 R8, c[0x0][0x398] ;  /* 0x0000e600ff087b82 */ /* 0x000e620000000a00 */
[----:B--2---:R-:W-:Y:S04]  /*0070*/  STG.E desc[UR4][R4.64], R3 ;  /* 0x0000000304007986 */ /* 0x004fe8000c101904 */
[----:B0-----:R-:W1:Y:S04]  /*0080*/  LDG.E R7, desc[UR4][R6.64] ;  /* 0x0000000406077981 */ /* 0x001e68000c1e1900 */
[----:B-1----:R-:W-:Y:S01]  /*0090*/  STG.E desc[UR4][R8.64], R7 ;  /* 0x0000000708007986 */ /* 0x002fe2000c101904 */
[----:B------:R-:W-:Y:S05]  /*00a0*/  EXIT ;  /* 0x000000000000794d */ /* 0x000fea0003800000 */
.L_x_0:
[----:B------:R-:W-:-:S00]  /*00b0*/  BRA `(.L_x_0) ;  /* 0xfffffffc00fc7947 */ /* 0x000fc0000383ffff */
[----:B------:R-:W-:-:S00]  /*00c0*/  NOP ;  /* 0x0000000000007918 */ /* 0x000fc00000000000 */
        /* <DEDUP_REMOVED lines=11> */
.L_x_1:


//--------------------- .nv.shared.reserved.0     --------------------------
	.section	.nv.shared.reserved.0,"aw",@nobits
	.weak		__nv_reservedSMEM_offset_0_alias
	.size		__nv_reservedSMEM_offset_0_alias, 0, 64
	.other		__nv_reservedSMEM_offset_0_alias,@"STO_CUDA_RESERVED_SHARED STV_DEFAULT"
__nv_reservedSMEM_offset_0_alias:
	.zero		0
	.zero		64


//--------------------- .nv.constant0._Z8consumerPN4cuda3__46atomicIiLNS_3std3__412thread_scopeE0EEEPiS7_S7_ --------------------------
	.section	.nv.constant0._Z8consumerPN4cuda3__46atomicIiLNS_3std3__412thread_scopeE0EEEPiS7_S7_,"a",@progbits
	.sectionflags	@""
	.align	4
.nv.constant0._Z8consumerPN4cuda3__46atomicIiLNS_3std3__412thread_scopeE0EEEPiS7_S7_:
	.zero		928


//--------------------- SYMBOLS --------------------------

	.type		.nv.reservedSmem.offset0,@object
	.size		.nv.reservedSmem.offset0,0x4
